	.headerflags	@"EF_CUDA_TEXMODE_UNIFIED EF_CUDA_64BIT_ADDRESS EF_CUDA_ACCELERATORS EF_CUDA_SM90 EF_CUDA_VIRTUAL_SM(EF_CUDA_SM90)"
	.elftype	@"ET_EXEC"


//--------------------- .nv.info                  --------------------------
	.section	.nv.info,"",@"SHT_CUDA_INFO"
	.align	4


	//----- nvinfo : EIATTR_REGCOUNT
	.align		4
        /*0000*/ 	.byte	0x04, 0x2f
        /*0002*/ 	.short	(.L_1 - .L_0)
	.align		4
.L_0:
        /*0004*/ 	.word	index@(triton_poi_fused_convolution_1)
        /*0008*/ 	.word	0x0000000c


	//----- nvinfo : EIATTR_MIN_STACK_SIZE
	.align		4
.L_1:
        /*000c*/ 	.byte	0x04, 0x12
        /*000e*/ 	.short	(.L_3 - .L_2)
	.align		4
.L_2:
        /*0010*/ 	.word	index@(triton_poi_fused_convolution_1)
        /*0014*/ 	.word	0x00000000


	//----- nvinfo : EIATTR_FRAME_SIZE
	.align		4
.L_3:
        /*0018*/ 	.byte	0x04, 0x11
        /*001a*/ 	.short	(.L_5 - .L_4)
	.align		4
.L_4:
        /*001c*/ 	.word	index@(triton_poi_fused_convolution_1)
        /*0020*/ 	.word	0x00000000


	//----- nvinfo : EIATTR_MIN_STACK_SIZE
	.align		4
.L_5:
        /*0024*/ 	.byte	0x04, 0x12
        /*0026*/ 	.short	(.L_7 - .L_6)
	.align		4
.L_6:
        /*0028*/ 	.word	index@(triton_poi_fused_convolution_1)
        /*002c*/ 	.word	0x00000000
.L_7:


//--------------------- .nv.info.triton_poi_fused_convolution_1 --------------------------
	.section	.nv.info.triton_poi_fused_convolution_1,"",@"SHT_CUDA_INFO"
	.sectionflags	@""
	.align	4


	//----- nvinfo : EIATTR_CUDA_API_VERSION
	.align		4
        /*0000*/ 	.byte	0x04, 0x37
        /*0002*/ 	.short	(.L_9 - .L_8)
.L_8:
        /*0004*/ 	.word	0x0000007c


	//----- nvinfo : EIATTR_KPARAM_INFO
	.align		4
.L_9:
        /*0008*/ 	.byte	0x04, 0x17
        /*000a*/ 	.short	(.L_11 - .L_10)
.L_10:
        /*000c*/ 	.word	0x00000000
        /*0010*/ 	.short	0x0002
        /*0012*/ 	.short	0x0010
        /*0014*/ 	.byte	0x00, 0xf0, 0x11, 0x00


	//----- nvinfo : EIATTR_KPARAM_INFO
	.align		4
.L_11:
        /*0018*/ 	.byte	0x04, 0x17
        /*001a*/ 	.short	(.L_13 - .L_12)
.L_12:
        /*001c*/ 	.word	0x00000000
        /*0020*/ 	.short	0x0001
        /*0022*/ 	.short	0x0008
        /*0024*/ 	.byte	0x00, 0xf4, 0x21, 0x00


	//----- nvinfo : EIATTR_KPARAM_INFO
	.align		4
.L_13:
        /*0028*/ 	.byte	0x04, 0x17
        /*002a*/ 	.short	(.L_15 - .L_14)
.L_14:
        /*002c*/ 	.word	0x00000000
        /*0030*/ 	.short	0x0000
        /*0032*/ 	.short	0x0000
        /*0034*/ 	.byte	0x00, 0xf4, 0x21, 0x00


	//----- nvinfo : EIATTR_SPARSE_MMA_MASK
	.align		4
.L_15:
        /*0038*/ 	.byte	0x03, 0x50
        /*003a*/ 	.short	0x0000


	//----- nvinfo : EIATTR_MAXREG_COUNT
	.align		4
        /*003c*/ 	.byte	0x03, 0x1b
        /*003e*/ 	.short	0x00ff


	//----- nvinfo : EIATTR_EXIT_INSTR_OFFSETS
	.align		4
        /*0040*/ 	.byte	0x04, 0x1c
        /*0042*/ 	.short	(.L_17 - .L_16)


	//   ....[0]....
.L_16:
        /*0044*/ 	.word	0x00000130


	//   ....[1]....
        /*0048*/ 	.word	0x00000150


	//----- nvinfo : EIATTR_REQNTID
	.align		4
.L_17:
        /*004c*/ 	.byte	0x04, 0x10
        /*004e*/ 	.short	(.L_19 - .L_18)
.L_18:
        /*0050*/ 	.word	0x00000080
        /*0054*/ 	.word	0x00000001
        /*0058*/ 	.word	0x00000001


	//----- nvinfo : EIATTR_CBANK_PARAM_SIZE
	.align		4
.L_19:
        /*005c*/ 	.byte	0x03, 0x19
        /*005e*/ 	.short	0x0014


	//----- nvinfo : EIATTR_PARAM_CBANK
	.align		4
        /*0060*/ 	.byte	0x04, 0x0a
        /*0062*/ 	.short	(.L_21 - .L_20)
	.align		4
.L_20:
        /*0064*/ 	.word	index@(.nv.constant0.triton_poi_fused_convolution_1)
        /*0068*/ 	.short	0x0210
        /*006a*/ 	.short	0x0014


	//----- nvinfo : EIATTR_SW_WAR
	.align		4
.L_21:
        /*006c*/ 	.byte	0x04, 0x36
        /*006e*/ 	.short	(.L_23 - .L_22)
.L_22:
        /*0070*/ 	.word	0x00000008
.L_23:


//--------------------- .nv.callgraph             --------------------------
	.section	.nv.callgraph,"",@"SHT_CUDA_CALLGRAPH"
	.align	4
	.sectionentsize	8
	.align		4
        /*0000*/ 	.word	0x00000000
	.align		4
        /*0004*/ 	.word	0xffffffff
	.align		4
        /*0008*/ 	.word	0x00000000
	.align		4
        /*000c*/ 	.word	0xfffffffe
	.align		4
        /*0010*/ 	.word	0x00000000
	.align		4
        /*0014*/ 	.word	0xfffffffd
	.align		4
        /*0018*/ 	.word	0x00000000
	.align		4
        /*001c*/ 	.word	0xfffffffc


//--------------------- .text.triton_poi_fused_convolution_1 --------------------------
	.section	.text.triton_poi_fused_convolution_1,"ax",@progbits
	.align	128
        .global         triton_poi_fused_convolution_1
        .type           triton_poi_fused_convolution_1,@function
        .size           triton_poi_fused_convolution_1,(.L_x_1 - triton_poi_fused_convolution_1)
        .other          triton_poi_fused_convolution_1,@"STO_CUDA_ENTRY STV_DEFAULT"
triton_poi_fused_convolution_1:
.text.triton_poi_fused_convolution_1:
[----:B------:R-:W0:Y:S02]  /*0000*/  LDC R1, c[0x0][0x28] ;  /* 0x00000a00ff017b82 */ /* 0x000e240000000800 */
[----:B------:R-:W1:Y:S01]  /*0010*/  S2R R0, SR_TID.X ;  /* 0x0000000000007919 */ /* 0x000e620000002100 */
[----:B------:R-:W2:Y:S01]  /*0020*/  LDC.64 R2, c[0x0][0x210] ;  /* 0x00008400ff027b82 */ /* 0x000ea20000000a00 */
[----:B------:R-:W-:Y:S01]  /*0030*/  ULDC.64 UR4, c[0x0][0x208] ;  /* 0x0000820000047ab9 */ /* 0x000fe20000000a00 */
[----:B------:R-:W3:Y:S06]  /*0040*/  S2R R7, SR_CTAID.X ;  /* 0x0000000000077919 */ /* 0x000eec0000002500 */
[----:B------:R-:W4:Y:S01]  /*0050*/  LDC.64 R4, c[0x0][0x218] ;  /* 0x00008600ff047b82 */ /* 0x000f220000000a00 */
[----:B-1----:R-:W-:-:S04]  /*0060*/  LOP3.LUT R0, R0, 0x7f, RZ, 0xc0, !PT ;  /* 0x0000007f00007812 */ /* 0x002fc800078ec0ff */
[----:B---3--:R-:W-:-:S04]  /*0070*/  LEA R7, R7, R0, 0x7 ;  /* 0x0000000007077211 */ /* 0x008fc800078e38ff */
[C---:B------:R-:W-:Y:S01]  /*0080*/  ISETP.GE.AND P0, PT, R7.reuse, 0x300, PT ;  /* 0x000003000700780c */ /* 0x040fe20003f06270 */
[----:B------:R-:W-:-:S04]  /*0090*/  IMAD.HI R0, R7, 0x55555556, RZ ;  /* 0x5555555607007827 */ /* 0x000fc800078e02ff */
[----:B--2---:R-:W-:Y:S01]  /*00a0*/  IMAD.WIDE R2, R7, 0x4, R2 ;  /* 0x0000000407027825 */ /* 0x004fe200078e0202 */
[----:B------:R-:W-:-:S05]  /*00b0*/  LEA.HI R0, R0, R0, RZ, 0x1 ;  /* 0x0000000000007211 */ /* 0x000fca00078f08ff */
[----:B------:R-:W-:Y:S01]  /*00c0*/  IMAD R9, R0, -0x3, R7 ;  /* 0xfffffffd00097824 */ /* 0x000fe200078e0207 */
[----:B------:R-:W-:Y:S01]  /*00d0*/  HFMA2.MMA R0, -RZ, RZ, 0, 0 ;  /* 0x00000000ff007435 */ /* 0x000fe200000001ff */
[----:B------:R-:W-:Y:S02]  /*00e0*/  MOV R7, RZ ;  /* 0x000000ff00077202 */ /* 0x000fe40000000f00 */
[----:B----4-:R-:W-:-:S05]  /*00f0*/  IMAD.WIDE R4, R9, 0x4, R4 ;  /* 0x0000000409047825 */ /* 0x010fca00078e0204 */
[----:B------:R-:W2:Y:S04]  /*0100*/  @!P0 LDG.E.EL R7, desc[UR4][R4.64] ;  /* 0x0000000404078981 */ /* 0x000ea8000c2e1900 */
[----:B------:R-:W2:Y:S02]  /*0110*/  @!P0 LDG.E R0, desc[UR4][R2.64] ;  /* 0x0000000402008981 */ /* 0x000ea4000c1e1900 */
[----:B--2---:R-:W-:Y:S01]  /*0120*/  FADD R7, R7, R0 ;  /* 0x0000000007077221 */ /* 0x004fe20000000000 */
[----:B------:R-:W-:Y:S06]  /*0130*/  @P0 EXIT ;  /* 0x000000000000094d */ /* 0x000fec0003800000 */
[----:B------:R-:W-:Y:S01]  /*0140*/  STG.E desc[UR4][R2.64], R7 ;  /* 0x0000000702007986 */ /* 0x000fe2000c101904 */
[----:B------:R-:W-:Y:S05]  /*0150*/  EXIT ;  /* 0x000000000000794d */ /* 0x000fea0003800000 */
.L_x_0:
[----:B------:R-:W-:-:S00]  /*0160*/  BRA `(.L_x_0) ;  /* 0xfffffffc00fc7947 */ /* 0x000fc0000383ffff */
[----:B------:R-:W-:-:S00]  /*0170*/  NOP ;  /* 0x0000000000007918 */ /* 0x000fc00000000000 */
        /* <DEDUP_REMOVED lines=8> */
.L_x_1:


//--------------------- .nv.constant0.triton_poi_fused_convolution_1 --------------------------
	.section	.nv.constant0.triton_poi_fused_convolution_1,"a",@progbits
	.sectionflags	@""
	.align	4
.nv.constant0.triton_poi_fused_convolution_1:
	.zero		548
